	.headerflags	@"EF_CUDA_TEXMODE_UNIFIED EF_CUDA_64BIT_ADDRESS EF_CUDA_ACCELERATORS EF_CUDA_SM90 EF_CUDA_VIRTUAL_SM(EF_CUDA_SM90)"
	.elftype	@"ET_EXEC"


//--------------------- .nv.info                  --------------------------
	.section	.nv.info,"",@"SHT_CUDA_INFO"
	.align	4


	//----- nvinfo : EIATTR_REGCOUNT
	.align		4
        /*0000*/ 	.byte	0x04, 0x2f
        /*0002*/ 	.short	(.L_3 - .L_2)
	.align		4
.L_2:
        /*0004*/ 	.word	index@(triton_poi_fused__native_batch_norm_legit_no_training_leaky_relu_14)
        /*0008*/ 	.word	0x00000020


	//----- nvinfo : EIATTR_MIN_STACK_SIZE
	.align		4
.L_3:
        /*000c*/ 	.byte	0x04, 0x12
        /*000e*/ 	.short	(.L_5 - .L_4)
	.align		4
.L_4:
        /*0010*/ 	.word	index@(triton_poi_fused__native_batch_norm_legit_no_training_leaky_relu_14)
        /*0014*/ 	.word	0x00000000


	//----- nvinfo : EIATTR_FRAME_SIZE
	.align		4
.L_5:
        /*0018*/ 	.byte	0x04, 0x11
        /*001a*/ 	.short	(.L_7 - .L_6)
	.align		4
.L_6:
        /*001c*/ 	.word	index@(triton_poi_fused__native_batch_norm_legit_no_training_leaky_relu_14)
        /*0020*/ 	.word	0x00000000


	//----- nvinfo : EIATTR_MIN_STACK_SIZE
	.align		4
.L_7:
        /*0024*/ 	.byte	0x04, 0x12
        /*0026*/ 	.short	(.L_9 - .L_8)
	.align		4
.L_8:
        /*0028*/ 	.word	index@(triton_poi_fused__native_batch_norm_legit_no_training_leaky_relu_14)
        /*002c*/ 	.word	0x00000000
.L_9:


//--------------------- .nv.info.triton_poi_fused__native_batch_norm_legit_no_training_leaky_relu_14 --------------------------
	.section	.nv.info.triton_poi_fused__native_batch_norm_legit_no_training_leaky_relu_14,"",@"SHT_CUDA_INFO"
	.sectionflags	@""
	.align	4


	//----- nvinfo : EIATTR_CUDA_API_VERSION
	.align		4
        /*0000*/ 	.byte	0x04, 0x37
        /*0002*/ 	.short	(.L_11 - .L_10)
.L_10:
        /*0004*/ 	.word	0x0000007c


	//----- nvinfo : EIATTR_KPARAM_INFO
	.align		4
.L_11:
        /*0008*/ 	.byte	0x04, 0x17
        /*000a*/ 	.short	(.L_13 - .L_12)
.L_12:
        /*000c*/ 	.word	0x00000000
        /*0010*/ 	.short	0x0006
        /*0012*/ 	.short	0x0030
        /*0014*/ 	.byte	0x00, 0xf0, 0x11, 0x00


	//----- nvinfo : EIATTR_KPARAM_INFO
	.align		4
.L_13:
        /*0018*/ 	.byte	0x04, 0x17
        /*001a*/ 	.short	(.L_15 - .L_14)
.L_14:
        /*001c*/ 	.word	0x00000000
        /*0020*/ 	.short	0x0005
        /*0022*/ 	.short	0x0028
        /*0024*/ 	.byte	0x00, 0xf4, 0x21, 0x00


	//----- nvinfo : EIATTR_KPARAM_INFO
	.align		4
.L_15:
        /*0028*/ 	.byte	0x04, 0x17
        /*002a*/ 	.short	(.L_17 - .L_16)
.L_16:
        /*002c*/ 	.word	0x00000000
        /*0030*/ 	.short	0x0004
        /*0032*/ 	.short	0x0020
        /*0034*/ 	.byte	0x00, 0xf4, 0x21, 0x00


	//----- nvinfo : EIATTR_KPARAM_INFO
	.align		4
.L_17:
        /*0038*/ 	.byte	0x04, 0x17
        /*003a*/ 	.short	(.L_19 - .L_18)
.L_18:
        /*003c*/ 	.word	0x00000000
        /*0040*/ 	.short	0x0003
        /*0042*/ 	.short	0x0018
        /*0044*/ 	.byte	0x00, 0xf4, 0x21, 0x00


	//----- nvinfo : EIATTR_KPARAM_INFO
	.align		4
.L_19:
        /*0048*/ 	.byte	0x04, 0x17
        /*004a*/ 	.short	(.L_21 - .L_20)
.L_20:
        /*004c*/ 	.word	0x00000000
        /*0050*/ 	.short	0x0002
        /*0052*/ 	.short	0x0010
        /*0054*/ 	.byte	0x00, 0xf4, 0x21, 0x00


	//----- nvinfo : EIATTR_KPARAM_INFO
	.align		4
.L_21:
        /*0058*/ 	.byte	0x04, 0x17
        /*005a*/ 	.short	(.L_23 - .L_22)
.L_22:
        /*005c*/ 	.word	0x00000000
        /*0060*/ 	.short	0x0001
        /*0062*/ 	.short	0x0008
        /*0064*/ 	.byte	0x00, 0xf4, 0x21, 0x00


	//----- nvinfo : EIATTR_KPARAM_INFO
	.align		4
.L_23:
        /*0068*/ 	.byte	0x04, 0x17
        /*006a*/ 	.short	(.L_25 - .L_24)
.L_24:
        /*006c*/ 	.word	0x00000000
        /*0070*/ 	.short	0x0000
        /*0072*/ 	.short	0x0000
        /*0074*/ 	.byte	0x00, 0xf4, 0x21, 0x00


	//----- nvinfo : EIATTR_SPARSE_MMA_MASK
	.align		4
.L_25:
        /*0078*/ 	.byte	0x03, 0x50
        /*007a*/ 	.short	0x0000


	//----- nvinfo : EIATTR_MAXREG_COUNT
	.align		4
        /*007c*/ 	.byte	0x03, 0x1b
        /*007e*/ 	.short	0x00ff


	//----- nvinfo : EIATTR_EXIT_INSTR_OFFSETS
	.align		4
        /*0080*/ 	.byte	0x04, 0x1c
        /*0082*/ 	.short	(.L_27 - .L_26)


	//   ....[0]....
.L_26:
        /*0084*/ 	.word	0x00000710


	//----- nvinfo : EIATTR_REQNTID
	.align		4
.L_27:
        /*0088*/ 	.byte	0x04, 0x10
        /*008a*/ 	.short	(.L_29 - .L_28)
.L_28:
        /*008c*/ 	.word	0x00000080
        /*0090*/ 	.word	0x00000001
        /*0094*/ 	.word	0x00000001


	//----- nvinfo : EIATTR_CBANK_PARAM_SIZE
	.align		4
.L_29:
        /*0098*/ 	.byte	0x03, 0x19
        /*009a*/ 	.short	0x0034


	//----- nvinfo : EIATTR_PARAM_CBANK
	.align		4
        /*009c*/ 	.byte	0x04, 0x0a
        /*009e*/ 	.short	(.L_31 - .L_30)
	.align		4
.L_30:
        /*00a0*/ 	.word	index@(.nv.constant0.triton_poi_fused__native_batch_norm_legit_no_training_leaky_relu_14)
        /*00a4*/ 	.short	0x0210
        /*00a6*/ 	.short	0x0034


	//----- nvinfo : EIATTR_SW_WAR
	.align		4
.L_31:
        /*00a8*/ 	.byte	0x04, 0x36
        /*00aa*/ 	.short	(.L_33 - .L_32)
.L_32:
        /*00ac*/ 	.word	0x00000008
.L_33:


//--------------------- .nv.callgraph             --------------------------
	.section	.nv.callgraph,"",@"SHT_CUDA_CALLGRAPH"
	.align	4
	.sectionentsize	8
	.align		4
        /*0000*/ 	.word	0x00000000
	.align		4
        /*0004*/ 	.word	0xffffffff
	.align		4
        /*0008*/ 	.word	0x00000000
	.align		4
        /*000c*/ 	.word	0xfffffffe
	.align		4
        /*0010*/ 	.word	0x00000000
	.align		4
        /*0014*/ 	.word	0xfffffffd
	.align		4
        /*0018*/ 	.word	0x00000000
	.align		4
        /*001c*/ 	.word	0xfffffffc


//--------------------- .nv.constant4             --------------------------
	.section	.nv.constant4,"a",@progbits
	.align	8
	.align		8
.nv.constant4:
        /*0000*/ 	.dword	_$_str
	.align		8
        /*0008*/ 	.dword	_$_str_$_2


//--------------------- .text.triton_poi_fused__native_batch_norm_legit_no_training_leaky_relu_14 --------------------------
	.section	.text.triton_poi_fused__native_batch_norm_legit_no_training_leaky_relu_14,"ax",@progbits
	.align	128
        .global         triton_poi_fused__native_batch_norm_legit_no_training_leaky_relu_14
        .type           triton_poi_fused__native_batch_norm_legit_no_training_leaky_relu_14,@function
        .size           triton_poi_fused__native_batch_norm_legit_no_training_leaky_relu_14,(.L_x_1 - triton_poi_fused__native_batch_norm_legit_no_training_leaky_relu_14)
        .other          triton_poi_fused__native_batch_norm_legit_no_training_leaky_relu_14,@"STO_CUDA_ENTRY STV_DEFAULT"
triton_poi_fused__native_batch_norm_legit_no_training_leaky_relu_14:
.text.triton_poi_fused__native_batch_norm_legit_no_training_leaky_relu_14:
[----:B------:R-:W-:Y:S01]  /*0000*/  LDC R1, c[0x0][0x28] ;  /* 0x00000a00ff017b82 */ /* 0x000fe20000000800 */
[----:B------:R-:W1:Y:S07]  /*0010*/  S2R R0, SR_TID.X ;  /* 0x0000000000007919 */ /* 0x000e6e0000002100 */
[----:B------:R-:W2:Y:S01]  /*0020*/  LDC.64 R4, c[0x0][0x228] ;  /* 0x00008a00ff047b82 */ /* 0x000ea20000000a00 */
[----:B------:R-:W-:Y:S01]  /*0030*/  ULDC.64 UR4, c[0x0][0x208] ;  /* 0x0000820000047ab9 */ /* 0x000fe20000000a00 */
[----:B------:R-:W3:Y:S06]  /*0040*/  S2R R7, SR_CTAID.X ;  /* 0x0000000000077919 */ /* 0x000eec0000002500 */
[----:B------:R-:W4:Y:S08]  /*0050*/  LDC.64 R16, c[0x0][0x220] ;  /* 0x00008800ff107b82 */ /* 0x000f300000000a00 */
[----:B------:R-:W5:Y:S08]  /*0060*/  LDC.64 R22, c[0x0][0x218] ;  /* 0x00008600ff167b82 */ /* 0x000f700000000a00 */
[----:B------:R-:W5:Y:S01]  /*0070*/  LDC.64 R20, c[0x0][0x230] ;  /* 0x00008c00ff147b82 */ /* 0x000f620000000a00 */
[----:B-1----:R-:W-:-:S07]  /*0080*/  SHF.L.U32 R0, R0, 0x2, RZ ;  /* 0x0000000200007819 */ /* 0x002fce00000006ff */
[----:B------:R-:W1:Y:S01]  /*0090*/  LDC.64 R8, c[0x0][0x238] ;  /* 0x00008e00ff087b82 */ /* 0x000e620000000a00 */
[----:B---3--:R-:W-:Y:S02]  /*00a0*/  SHF.R.S32.HI R3, RZ, 0x15, R7 ;  /* 0x00000015ff037819 */ /* 0x008fe40000011407 */
[----:B------:R-:W-:Y:S02]  /*00b0*/  LOP3.LUT R0, R0, 0x1fc, RZ, 0xc0, !PT ;  /* 0x000001fc00007812 */ /* 0x000fe400078ec0ff */
[----:B------:R-:W-:Y:S02]  /*00c0*/  SGXT R3, R3, 0x1 ;  /* 0x000000010303781a */ /* 0x000fe40000000200 */
[----:B------:R-:W-:-:S04]  /*00d0*/  LEA R0, R7, R0, 0xa ;  /* 0x0000000007007211 */ /* 0x000fc800078e50ff */
[----:B------:R-:W-:-:S04]  /*00e0*/  LEA.HI R3, R3, R0, RZ, 0x9 ;  /* 0x0000000003037211 */ /* 0x000fc800078f48ff */
[----:B------:R-:W-:-:S04]  /*00f0*/  LOP3.LUT R3, R3, 0xfffffe00, RZ, 0xc0, !PT ;  /* 0xfffffe0003037812 */ /* 0x000fc800078ec0ff */
[----:B------:R-:W-:-:S05]  /*0100*/  IADD3 R24, R0, -R3, RZ ;  /* 0x8000000300187210 */ /* 0x000fca0007ffe0ff */
[----:B--2---:R-:W-:-:S06]  /*0110*/  IMAD.WIDE R4, R24, 0x4, R4 ;  /* 0x0000000418047825 */ /* 0x004fcc00078e0204 */
[----:B------:R-:W2:Y:S01]  /*0120*/  LDG.E.EL.128 R4, desc[UR4][R4.64] ;  /* 0x0000000404047981 */ /* 0x000ea2000c2e1d00 */
[----:B----4-:R-:W-:-:S04]  /*0130*/  IMAD.WIDE R16, R24, 0x4, R16 ;  /* 0x0000000418107825 */ /* 0x010fc800078e0210 */
[----:B-----5:R-:W-:Y:S02]  /*0140*/  IMAD.WIDE R22, R0, 0x4, R22 ;  /* 0x0000000400167825 */ /* 0x020fe400078e0216 */
[----:B------:R-:W3:Y:S02]  /*0150*/  LDG.E.EL.128 R16, desc[UR4][R16.64] ;  /* 0x0000000410107981 */ /* 0x000ee4000c2e1d00 */
[C---:B0-----:R-:W-:Y:S02]  /*0160*/  IMAD.WIDE R20, R24.reuse, 0x4, R20 ;  /* 0x0000000418147825 */ /* 0x041fe400078e0214 */
[----:B------:R-:W3:Y:S02]  /*0170*/  LDG.E.128 R12, desc[UR4][R22.64+0x800] ;  /* 0x00080004160c7981 */ /* 0x000ee4000c1e1d00 */
[----:B-1----:R-:W-:-:S04]  /*0180*/  IMAD.WIDE R24, R24, 0x4, R8 ;  /* 0x0000000418187825 */ /* 0x002fc800078e0208 */
[----:B--2---:R-:W-:Y:S01]  /*0190*/  FADD R2, R4, 9.9999997473787516356e-06 ;  /* 0x3727c5ac04027421 */ /* 0x004fe20000000000 */
[----:B------:R-:W-:Y:S01]  /*01a0*/  FADD R3, R5, 9.9999997473787516356e-06 ;  /* 0x3727c5ac05037421 */ /* 0x000fe20000000000 */
[----:B------:R-:W-:Y:S02]  /*01b0*/  FADD R6, R6, 9.9999997473787516356e-06 ;  /* 0x3727c5ac06067421 */ /* 0x000fe40000000000 */
[----:B------:R0:W1:Y:S08]  /*01c0*/  MUFU.SQRT R10, R2 ;  /* 0x00000002000a7308 */ /* 0x0000700000002000 */
[----:B------:R-:W2:Y:S01]  /*01d0*/  MUFU.SQRT R26, R3 ;  /* 0x00000003001a7308 */ /* 0x000ea20000002000 */
[----:B0-----:R-:W-:Y:S01]  /*01e0*/  HFMA2.MMA R2, -RZ, RZ, 1.625, 0 ;  /* 0x3e800000ff027435 */ /* 0x001fe200000001ff */
[----:B-1----:R-:W-:-:S06]  /*01f0*/  FSETP.GT.AND P0, PT, R10, 8.50705917302346158658e+37, PT ;  /* 0x7e8000000a00780b */ /* 0x002fcc0003f04000 */
[----:B------:R-:W0:Y:S01]  /*0200*/  MUFU.SQRT R6, R6 ;  /* 0x0000000600067308 */ /* 0x000e220000002000 */
[----:B------:R-:W-:Y:S02]  /*0210*/  FSETP.GEU.AND P3, PT, R10, 1.175494350822287508e-38, PT ;  /* 0x008000000a00780b */ /* 0x000fe40003f6e000 */
[C---:B--2---:R-:W-:Y:S02]  /*0220*/  FSETP.GT.AND P1, PT, R26.reuse, 8.50705917302346158658e+37, PT ;  /* 0x7e8000001a00780b */ /* 0x044fe40003f24000 */
[----:B------:R-:W-:Y:S02]  /*0230*/  FSETP.GEU.AND P4, PT, R26, 1.175494350822287508e-38, PT ;  /* 0x008000001a00780b */ /* 0x000fe40003f8e000 */
[----:B------:R-:W-:Y:S01]  /*0240*/  @P0 FMUL R10, R10, 0.25 ;  /* 0x3e8000000a0a0820 */ /* 0x000fe20000400000 */
[----:B0-----:R-:W-:-:S06]  /*0250*/  FSETP.GT.AND P2, PT, R6, 8.50705917302346158658e+37, PT ;  /* 0x7e8000000600780b */ /* 0x001fcc0003f44000 */
[----:B------:R-:W-:Y:S01]  /*0260*/  @!P3 FMUL R10, R10, 16777216 ;  /* 0x4b8000000a0ab820 */ /* 0x000fe20000400000 */
[----:B------:R-:W-:Y:S01]  /*0270*/  FSETP.GEU.AND P5, PT, R6, 1.175494350822287508e-38, PT ;  /* 0x008000000600780b */ /* 0x000fe20003fae000 */
[----:B------:R-:W-:Y:S02]  /*0280*/  @P1 FMUL R26, R26, 0.25 ;  /* 0x3e8000001a1a1820 */ /* 0x000fe40000400000 */
[----:B------:R0:W-:Y:S02]  /*0290*/  MUFU.RCP R3, R10 ;  /* 0x0000000a00037308 */ /* 0x0001e40000001000 */
[----:B------:R-:W-:Y:S01]  /*02a0*/  @!P4 FMUL R26, R26, 16777216 ;  /* 0x4b8000001a1ac820 */ /* 0x000fe20000400000 */
[----:B------:R-:W-:Y:S01]  /*02b0*/  FSEL R27, R2, 1, P1 ;  /* 0x3f800000021b7808 */ /* 0x000fe20000800000 */
[----:B------:R-:W-:-:S04]  /*02c0*/  @P2 FMUL R6, R6, 0.25 ;  /* 0x3e80000006062820 */ /* 0x000fc80000400000 */
[----:B------:R1:W2:Y:S01]  /*02d0*/  MUFU.RCP R4, R26 ;  /* 0x0000001a00047308 */ /* 0x0002a20000001000 */
[----:B0-----:R-:W4:Y:S01]  /*02e0*/  LDG.E.128 R8, desc[UR4][R22.64] ;  /* 0x0000000416087981 */ /* 0x001f22000c1e1d00 */
[----:B------:R-:W-:Y:S01]  /*02f0*/  @!P4 FMUL R27, R27, 16777216 ;  /* 0x4b8000001b1bc820 */ /* 0x000fe20000400000 */
[----:B------:R-:W-:Y:S01]  /*0300*/  @!P5 FMUL R6, R6, 16777216 ;  /* 0x4b8000000606d820 */ /* 0x000fe20000400000 */
[----:B------:R-:W-:-:S04]  /*0310*/  FADD R7, R7, 9.9999997473787516356e-06 ;  /* 0x3727c5ac07077421 */ /* 0x000fc80000000000 */
[----:B------:R-:W-:Y:S01]  /*0320*/  MUFU.RCP R5, R6 ;  /* 0x0000000600057308 */ /* 0x000fe20000001000 */
[----:B-1----:R-:W-:Y:S01]  /*0330*/  FSEL R26, R2, 1, P0 ;  /* 0x3f800000021a7808 */ /* 0x002fe20000000000 */
[----:B------:R-:W5:Y:S04]  /*0340*/  LDG.E.EL.128 R20, desc[UR4][R20.64] ;  /* 0x0000000414147981 */ /* 0x000f68000c2e1d00 */
[----:B------:R-:W-:Y:S01]  /*0350*/  @!P3 FMUL R26, R26, 16777216 ;  /* 0x4b8000001a1ab820 */ /* 0x000fe20000400000 */
[----:B--2---:R-:W-:-:S03]  /*0360*/  FMUL R4, R4, R27 ;  /* 0x0000001b04047220 */ /* 0x004fc60000400000 */
[----:B------:R-:W-:Y:S02]  /*0370*/  FMUL R3, R3, R26 ;  /* 0x0000001a03037220 */ /* 0x000fe40000400000 */
[----:B------:R-:W5:Y:S01]  /*0380*/  LDG.E.EL.128 R24, desc[UR4][R24.64] ;  /* 0x0000000418187981 */ /* 0x000f62000c2e1d00 */
[----:B------:R-:W0:Y:S02]  /*0390*/  MUFU.SQRT R6, R7 ;  /* 0x0000000700067308 */ /* 0x000e240000002000 */
[C---:B0-----:R-:W-:Y:S02]  /*03a0*/  FSETP.GT.AND P0, PT, R6.reuse, 8.50705917302346158658e+37, PT ;  /* 0x7e8000000600780b */ /* 0x041fe40003f04000 */
[----:B------:R-:W-:-:S11]  /*03b0*/  FSETP.GEU.AND P1, PT, R6, 1.175494350822287508e-38, PT ;  /* 0x008000000600780b */ /* 0x000fd60003f2e000 */
[----:B------:R-:W-:-:S04]  /*03c0*/  @P0 FMUL R6, R6, 0.25 ;  /* 0x3e80000006060820 */ /* 0x000fc80000400000 */
[----:B------:R-:W-:-:S06]  /*03d0*/  @!P1 FMUL R6, R6, 16777216 ;  /* 0x4b80000006069820 */ /* 0x000fcc0000400000 */
[----:B------:R-:W0:Y:S01]  /*03e0*/  MUFU.RCP R6, R6 ;  /* 0x0000000600067308 */ /* 0x000e220000001000 */
[C---:B------:R-:W-:Y:S02]  /*03f0*/  FSEL R29, R2.reuse, 1, P0 ;  /* 0x3f800000021d7808 */ /* 0x040fe40000000000 */
[----:B------:R-:W-:-:S03]  /*0400*/  FSEL R28, R2, 1, P2 ;  /* 0x3f800000021c7808 */ /* 0x000fc60001000000 */
[----:B------:R-:W-:Y:S01]  /*0410*/  @!P1 FMUL R29, R29, 16777216 ;  /* 0x4b8000001d1d9820 */ /* 0x000fe20000400000 */
[----:B---3--:R-:W-:Y:S01]  /*0420*/  FADD R15, R15, -R19 ;  /* 0x800000130f0f7221 */ /* 0x008fe20000000000 */
[----:B------:R-:W-:Y:S02]  /*0430*/  FADD R12, R12, -R16 ;  /* 0x800000100c0c7221 */ /* 0x000fe40000000000 */
[----:B0-----:R-:W-:Y:S01]  /*0440*/  FMUL R2, R6, R29 ;  /* 0x0000001d06027220 */ /* 0x001fe20000400000 */
[----:B------:R-:W-:Y:S01]  /*0450*/  @!P5 FMUL R28, R28, 16777216 ;  /* 0x4b8000001c1cd820 */ /* 0x000fe20000400000 */
[----:B------:R-:W-:Y:S01]  /*0460*/  FADD R14, R14, -R18 ;  /* 0x800000120e0e7221 */ /* 0x000fe20000000000 */
[----:B------:R-:W-:Y:S02]  /*0470*/  FADD R13, R13, -R17 ;  /* 0x800000110d0d7221 */ /* 0x000fe40000000000 */
[----:B------:R-:W-:Y:S01]  /*0480*/  FMUL R5, R5, R28 ;  /* 0x0000001c05057220 */ /* 0x000fe20000400000 */
[----:B----4-:R-:W-:Y:S01]  /*0490*/  FADD R11, R11, -R19 ;  /* 0x800000130b0b7221 */ /* 0x010fe20000000000 */
[----:B------:R-:W-:Y:S01]  /*04a0*/  FADD R8, R8, -R16 ;  /* 0x8000001008087221 */ /* 0x000fe20000000000 */
[----:B------:R-:W-:-:S02]  /*04b0*/  FADD R16, R10, -R18 ;  /* 0x800000120a107221 */ /* 0x000fc40000000000 */
[C---:B------:R-:W-:Y:S01]  /*04c0*/  FMUL R10, R2.reuse, R11 ;  /* 0x0000000b020a7220 */ /* 0x040fe20000400000 */
[----:B------:R-:W-:Y:S01]  /*04d0*/  FMUL R2, R2, R15 ;  /* 0x0000000f02027220 */ /* 0x000fe20000400000 */
[----:B------:R-:W-:Y:S01]  /*04e0*/  FADD R9, R9, -R17 ;  /* 0x8000001109097221 */ /* 0x000fe20000000000 */
[C---:B------:R-:W-:Y:S01]  /*04f0*/  FMUL R17, R3.reuse, R8 ;  /* 0x0000000803117220 */ /* 0x040fe20000400000 */
[----:B------:R-:W-:Y:S01]  /*0500*/  FMUL R11, R3, R12 ;  /* 0x0000000c030b7220 */ /* 0x000fe20000400000 */
[C---:B------:R-:W-:Y:S01]  /*0510*/  FMUL R15, R5.reuse, R16 ;  /* 0x00000010050f7220 */ /* 0x040fe20000400000 */
[----:B------:R-:W-:Y:S01]  /*0520*/  FMUL R5, R5, R14 ;  /* 0x0000000e05057220 */ /* 0x000fe20000400000 */
[--C-:B-----5:R-:W-:Y:S02]  /*0530*/  FFMA R7, R23, R2, R27.reuse ;  /* 0x0000000217077223 */ /* 0x120fe4000000001b */
[----:B------:R-:W0:Y:S03]  /*0540*/  LDC.64 R2, c[0x0][0x210] ;  /* 0x00008400ff027b82 */ /* 0x000e260000000a00 */
[----:B------:R-:W-:Y:S01]  /*0550*/  FSETP.GT.AND P6, PT, R7, RZ, PT ;  /* 0x000000ff0700720b */ /* 0x000fe20003fc4000 */
[C---:B------:R-:W-:Y:S01]  /*0560*/  FMUL R14, R4.reuse, R9 ;  /* 0x00000009040e7220 */ /* 0x040fe20000400000 */
[----:B------:R-:W-:Y:S01]  /*0570*/  FMUL R12, R4, R13 ;  /* 0x0000000d040c7220 */ /* 0x000fe20000400000 */
[----:B------:R-:W-:Y:S01]  /*0580*/  FFMA R4, R20, R11, R24 ;  /* 0x0000000b14047223 */ /* 0x000fe20000000018 */
[----:B------:R-:W-:Y:S01]  /*0590*/  FFMA R6, R22, R5, R26 ;  /* 0x0000000516067223 */ /* 0x000fe2000000001a */
[----:B------:R-:W-:Y:S01]  /*05a0*/  FFMA R11, R23, R10, R27 ;  /* 0x0000000a170b7223 */ /* 0x000fe2000000001b */
[----:B------:R-:W-:Y:S01]  /*05b0*/  FFMA R8, R20, R17, R24 ;  /* 0x0000001114087223 */ /* 0x000fe20000000018 */
[C-C-:B------:R-:W-:Y:S01]  /*05c0*/  FFMA R5, R21.reuse, R12, R25.reuse ;  /* 0x0000000c15057223 */ /* 0x140fe20000000019 */
[----:B------:R-:W-:Y:S01]  /*05d0*/  FFMA R10, R22, R15, R26 ;  /* 0x0000000f160a7223 */ /* 0x000fe2000000001a */
[----:B------:R-:W-:Y:S01]  /*05e0*/  FFMA R9, R21, R14, R25 ;  /* 0x0000000e15097223 */ /* 0x000fe20000000019 */
[----:B------:R-:W-:-:S02]  /*05f0*/  FSETP.GT.AND P5, PT, R6, RZ, PT ;  /* 0x000000ff0600720b */ /* 0x000fc40003fa4000 */
[----:B------:R-:W-:Y:S01]  /*0600*/  FSETP.GT.AND P4, PT, R5, RZ, PT ;  /* 0x000000ff0500720b */ /* 0x000fe20003f84000 */
[----:B------:R-:W-:Y:S01]  /*0610*/  @!P6 FMUL R7, R7, 0.20000000298023223877 ;  /* 0x3e4ccccd0707e820 */ /* 0x000fe20000400000 */
[----:B------:R-:W-:Y:S02]  /*0620*/  FSETP.GT.AND P3, PT, R11, RZ, PT ;  /* 0x000000ff0b00720b */ /* 0x000fe40003f64000 */
[----:B------:R-:W-:Y:S02]  /*0630*/  FSETP.GT.AND P2, PT, R10, RZ, PT ;  /* 0x000000ff0a00720b */ /* 0x000fe40003f44000 */
[----:B------:R-:W-:Y:S02]  /*0640*/  FSETP.GT.AND P1, PT, R9, RZ, PT ;  /* 0x000000ff0900720b */ /* 0x000fe40003f24000 */
[----:B------:R-:W-:Y:S02]  /*0650*/  FSETP.GT.AND P0, PT, R8, RZ, PT ;  /* 0x000000ff0800720b */ /* 0x000fe40003f04000 */
[----:B------:R-:W-:Y:S01]  /*0660*/  FSETP.GT.AND P6, PT, R4, RZ, PT ;  /* 0x000000ff0400720b */ /* 0x000fe20003fc4000 */
[----:B0-----:R-:W-:-:S04]  /*0670*/  IMAD.WIDE R2, R0, 0x4, R2 ;  /* 0x0000000400027825 */ /* 0x001fc800078e0202 */
[----:B------:R-:W-:Y:S01]  /*0680*/  @!P5 FMUL R6, R6, 0.20000000298023223877 ;  /* 0x3e4ccccd0606d820 */ /* 0x000fe20000400000 */
[----:B------:R-:W-:Y:S01]  /*0690*/  @!P4 FMUL R5, R5, 0.20000000298023223877 ;  /* 0x3e4ccccd0505c820 */ /* 0x000fe20000400000 */
[----:B------:R-:W-:Y:S01]  /*06a0*/  @!P3 FMUL R11, R11, 0.20000000298023223877 ;  /* 0x3e4ccccd0b0bb820 */ /* 0x000fe20000400000 */
[----:B------:R-:W-:Y:S01]  /*06b0*/  @!P2 FMUL R10, R10, 0.20000000298023223877 ;  /* 0x3e4ccccd0a0aa820 */ /* 0x000fe20000400000 */
[----:B------:R-:W-:Y:S02]  /*06c0*/  @!P1 FMUL R9, R9, 0.20000000298023223877 ;  /* 0x3e4ccccd09099820 */ /* 0x000fe40000400000 */
[----:B------:R-:W-:Y:S02]  /*06d0*/  @!P0 FMUL R8, R8, 0.20000000298023223877 ;  /* 0x3e4ccccd08088820 */ /* 0x000fe40000400000 */
[----:B------:R-:W-:-:S03]  /*06e0*/  @!P6 FMUL R4, R4, 0.20000000298023223877 ;  /* 0x3e4ccccd0404e820 */ /* 0x000fc60000400000 */
[----:B------:R-:W-:Y:S04]  /*06f0*/  STG.E.128 desc[UR4][R2.64], R8 ;  /* 0x0000000802007986 */ /* 0x000fe8000c101d04 */
[----:B------:R-:W-:Y:S01]  /*0700*/  STG.E.128 desc[UR4][R2.64+0x800], R4 ;  /* 0x0008000402007986 */ /* 0x000fe2000c101d04 */
[----:B------:R-:W-:Y:S05]  /*0710*/  EXIT ;  /* 0x000000000000794d */ /* 0x000fea0003800000 */
.L_x_0:
[----:B------:R-:W-:-:S00]  /*0720*/  BRA `(.L_x_0) ;  /* 0xfffffffc00fc7947 */ /* 0x000fc0000383ffff */
[----:B------:R-:W-:-:S00]  /*0730*/  NOP ;  /* 0x0000000000007918 */ /* 0x000fc00000000000 */
        /* <DEDUP_REMOVED lines=12> */
.L_x_1:


//--------------------- .nv.global.init           --------------------------
	.section	.nv.global.init,"aw",@progbits
.nv.global.init:
	.type		_$_str,@object
	.size		_$_str,(_$_str_$_2 - _$_str)
_$_str:
        /*0000*/ 	.byte	0x5f, 0x5f, 0x43, 0x55, 0x44, 0x41, 0x5f, 0x46, 0x54, 0x5a, 0x00
	.type		_$_str_$_2,@object
	.size		_$_str_$_2,(.L_1 - _$_str_$_2)
_$_str_$_2:
        /*000b*/ 	.byte	0x5f, 0x5f, 0x43, 0x55, 0x44, 0x41, 0x5f, 0x50, 0x52, 0x45, 0x43, 0x5f, 0x53, 0x51, 0x52, 0x54
        /*001b*/ 	.byte	0x00
.L_1:


//--------------------- .nv.constant0.triton_poi_fused__native_batch_norm_legit_no_training_leaky_relu_14 --------------------------
	.section	.nv.constant0.triton_poi_fused__native_batch_norm_legit_no_training_leaky_relu_14,"a",@progbits
	.sectionflags	@""
	.align	4
.nv.constant0.triton_poi_fused__native_batch_norm_legit_no_training_leaky_relu_14:
	.zero		580
